	.headerflags	@"EF_CUDA_TEXMODE_UNIFIED EF_CUDA_64BIT_ADDRESS EF_CUDA_ACCELERATORS EF_CUDA_SM90 EF_CUDA_VIRTUAL_SM(EF_CUDA_SM90)"
	.elftype	@"ET_EXEC"


//--------------------- .nv.info                  --------------------------
	.section	.nv.info,"",@"SHT_CUDA_INFO"
	.align	4


	//----- nvinfo : EIATTR_REGCOUNT
	.align		4
        /*0000*/ 	.byte	0x04, 0x2f
        /*0002*/ 	.short	(.L_1 - .L_0)
	.align		4
.L_0:
        /*0004*/ 	.word	index@(triton_poi_fused_cat_2)
        /*0008*/ 	.word	0x00000016


	//----- nvinfo : EIATTR_MIN_STACK_SIZE
	.align		4
.L_1:
        /*000c*/ 	.byte	0x04, 0x12
        /*000e*/ 	.short	(.L_3 - .L_2)
	.align		4
.L_2:
        /*0010*/ 	.word	index@(triton_poi_fused_cat_2)
        /*0014*/ 	.word	0x00000000


	//----- nvinfo : EIATTR_FRAME_SIZE
	.align		4
.L_3:
        /*0018*/ 	.byte	0x04, 0x11
        /*001a*/ 	.short	(.L_5 - .L_4)
	.align		4
.L_4:
        /*001c*/ 	.word	index@(triton_poi_fused_cat_2)
        /*0020*/ 	.word	0x00000000


	//----- nvinfo : EIATTR_MIN_STACK_SIZE
	.align		4
.L_5:
        /*0024*/ 	.byte	0x04, 0x12
        /*0026*/ 	.short	(.L_7 - .L_6)
	.align		4
.L_6:
        /*0028*/ 	.word	index@(triton_poi_fused_cat_2)
        /*002c*/ 	.word	0x00000000
.L_7:


//--------------------- .nv.info.triton_poi_fused_cat_2 --------------------------
	.section	.nv.info.triton_poi_fused_cat_2,"",@"SHT_CUDA_INFO"
	.sectionflags	@""
	.align	4


	//----- nvinfo : EIATTR_CUDA_API_VERSION
	.align		4
        /*0000*/ 	.byte	0x04, 0x37
        /*0002*/ 	.short	(.L_9 - .L_8)
.L_8:
        /*0004*/ 	.word	0x0000007c


	//----- nvinfo : EIATTR_KPARAM_INFO
	.align		4
.L_9:
        /*0008*/ 	.byte	0x04, 0x17
        /*000a*/ 	.short	(.L_11 - .L_10)
.L_10:
        /*000c*/ 	.word	0x00000000
        /*0010*/ 	.short	0x0004
        /*0012*/ 	.short	0x0020
        /*0014*/ 	.byte	0x00, 0xf0, 0x11, 0x00


	//----- nvinfo : EIATTR_KPARAM_INFO
	.align		4
.L_11:
        /*0018*/ 	.byte	0x04, 0x17
        /*001a*/ 	.short	(.L_13 - .L_12)
.L_12:
        /*001c*/ 	.word	0x00000000
        /*0020*/ 	.short	0x0003
        /*0022*/ 	.short	0x0018
        /*0024*/ 	.byte	0x00, 0xf4, 0x21, 0x00


	//----- nvinfo : EIATTR_KPARAM_INFO
	.align		4
.L_13:
        /*0028*/ 	.byte	0x04, 0x17
        /*002a*/ 	.short	(.L_15 - .L_14)
.L_14:
        /*002c*/ 	.word	0x00000000
        /*0030*/ 	.short	0x0002
        /*0032*/ 	.short	0x0010
        /*0034*/ 	.byte	0x00, 0xf4, 0x21, 0x00


	//----- nvinfo : EIATTR_KPARAM_INFO
	.align		4
.L_15:
        /*0038*/ 	.byte	0x04, 0x17
        /*003a*/ 	.short	(.L_17 - .L_16)
.L_16:
        /*003c*/ 	.word	0x00000000
        /*0040*/ 	.short	0x0001
        /*0042*/ 	.short	0x0008
        /*0044*/ 	.byte	0x00, 0xf4, 0x21, 0x00


	//----- nvinfo : EIATTR_KPARAM_INFO
	.align		4
.L_17:
        /*0048*/ 	.byte	0x04, 0x17
        /*004a*/ 	.short	(.L_19 - .L_18)
.L_18:
        /*004c*/ 	.word	0x00000000
        /*0050*/ 	.short	0x0000
        /*0052*/ 	.short	0x0000
        /*0054*/ 	.byte	0x00, 0xf4, 0x21, 0x00


	//----- nvinfo : EIATTR_SPARSE_MMA_MASK
	.align		4
.L_19:
        /*0058*/ 	.byte	0x03, 0x50
        /*005a*/ 	.short	0x0000


	//----- nvinfo : EIATTR_MAXREG_COUNT
	.align		4
        /*005c*/ 	.byte	0x03, 0x1b
        /*005e*/ 	.short	0x00ff


	//----- nvinfo : EIATTR_EXIT_INSTR_OFFSETS
	.align		4
        /*0060*/ 	.byte	0x04, 0x1c
        /*0062*/ 	.short	(.L_21 - .L_20)


	//   ....[0]....
.L_20:
        /*0064*/ 	.word	0x00000670


	//----- nvinfo : EIATTR_REQNTID
	.align		4
.L_21:
        /*0068*/ 	.byte	0x04, 0x10
        /*006a*/ 	.short	(.L_23 - .L_22)
.L_22:
        /*006c*/ 	.word	0x00000100
        /*0070*/ 	.word	0x00000001
        /*0074*/ 	.word	0x00000001


	//----- nvinfo : EIATTR_CBANK_PARAM_SIZE
	.align		4
.L_23:
        /*0078*/ 	.byte	0x03, 0x19
        /*007a*/ 	.short	0x0024


	//----- nvinfo : EIATTR_PARAM_CBANK
	.align		4
        /*007c*/ 	.byte	0x04, 0x0a
        /*007e*/ 	.short	(.L_25 - .L_24)
	.align		4
.L_24:
        /*0080*/ 	.word	index@(.nv.constant0.triton_poi_fused_cat_2)
        /*0084*/ 	.short	0x0210
        /*0086*/ 	.short	0x0024


	//----- nvinfo : EIATTR_SW_WAR
	.align		4
.L_25:
        /*0088*/ 	.byte	0x04, 0x36
        /*008a*/ 	.short	(.L_27 - .L_26)
.L_26:
        /*008c*/ 	.word	0x00000008
.L_27:


//--------------------- .nv.callgraph             --------------------------
	.section	.nv.callgraph,"",@"SHT_CUDA_CALLGRAPH"
	.align	4
	.sectionentsize	8
	.align		4
        /*0000*/ 	.word	0x00000000
	.align		4
        /*0004*/ 	.word	0xffffffff
	.align		4
        /*0008*/ 	.word	0x00000000
	.align		4
        /*000c*/ 	.word	0xfffffffe
	.align		4
        /*0010*/ 	.word	0x00000000
	.align		4
        /*0014*/ 	.word	0xfffffffd
	.align		4
        /*0018*/ 	.word	0x00000000
	.align		4
        /*001c*/ 	.word	0xfffffffc


//--------------------- .text.triton_poi_fused_cat_2 --------------------------
	.section	.text.triton_poi_fused_cat_2,"ax",@progbits
	.align	128
        .global         triton_poi_fused_cat_2
        .type           triton_poi_fused_cat_2,@function
        .size           triton_poi_fused_cat_2,(.L_x_1 - triton_poi_fused_cat_2)
        .other          triton_poi_fused_cat_2,@"STO_CUDA_ENTRY STV_DEFAULT"
triton_poi_fused_cat_2:
.text.triton_poi_fused_cat_2:
[----:B------:R-:W-:Y:S01]  /*0000*/  LDC R1, c[0x0][0x28] ;  /* 0x00000a00ff017b82 */ /* 0x000fe20000000800 */
[----:B------:R-:W1:Y:S01]  /*0010*/  S2R R0, SR_TID.X ;  /* 0x0000000000007919 */ /* 0x000e620000002100 */
[----:B------:R-:W-:Y:S01]  /*0020*/  ULDC.64 UR4, c[0x0][0x208] ;  /* 0x0000820000047ab9 */ /* 0x000fe20000000a00 */
[----:B------:R-:W-:Y:S01]  /*0030*/  ULDC.64 UR6, c[0x0][0x220] ;  /* 0x0000880000067ab9 */ /* 0x000fe20000000a00 */
[----:B------:R-:W2:Y:S01]  /*0040*/  S2R R3, SR_CTAID.X ;  /* 0x0000000000037919 */ /* 0x000ea20000002500 */
[----:B-1----:R-:W-:-:S05]  /*0050*/  IMAD.SHL.U32 R0, R0, 0x2, RZ ;  /* 0x0000000200007824 */ /* 0x002fca00078e00ff */
[----:B------:R-:W-:-:S05]  /*0060*/  LOP3.LUT R0, R0, 0x1fe, RZ, 0xc0, !PT ;  /* 0x000001fe00007812 */ /* 0x000fca00078ec0ff */
[----:B--2---:R-:W-:Y:S02]  /*0070*/  IMAD R0, R3, 0x200, R0 ;  /* 0x0000020003007824 */ /* 0x004fe400078e0200 */
[----:B------:R-:W1:Y:S03]  /*0080*/  LDC.64 R2, c[0x0][0x218] ;  /* 0x00008600ff027b82 */ /* 0x000e660000000a00 */
[----:B------:R-:W-:-:S04]  /*0090*/  SHF.R.S32.HI R5, RZ, 0x1f, R0 ;  /* 0x0000001fff057819 */ /* 0x000fc80000011400 */
[CC--:B------:R-:W-:Y:S02]  /*00a0*/  LEA.HI R4, R5.reuse, R0.reuse, RZ, 0xc ;  /* 0x0000000005047211 */ /* 0x0c0fe400078f60ff */
[----:B------:R-:W-:Y:S02]  /*00b0*/  LEA.HI R5, R5, R0, RZ, 0x13 ;  /* 0x0000000005057211 */ /* 0x000fe400078f98ff */
[----:B------:R-:W-:Y:S02]  /*00c0*/  SHF.R.S32.HI R6, RZ, 0xc, R4 ;  /* 0x0000000cff067819 */ /* 0x000fe40000011404 */
[----:B------:R-:W-:Y:S02]  /*00d0*/  SHF.R.S32.HI R8, RZ, 0x13, R5 ;  /* 0x00000013ff087819 */ /* 0x000fe40000011405 */
[----:B------:R-:W-:Y:S02]  /*00e0*/  LEA.HI R7, R6, R6, RZ, 0x7 ;  /* 0x0000000606077211 */ /* 0x000fe400078f38ff */
[----:B------:R-:W-:-:S02]  /*00f0*/  LOP3.LUT R9, R5, 0xfff80000, RZ, 0xc0, !PT ;  /* 0xfff8000005097812 */ /* 0x000fc400078ec0ff */
[----:B------:R-:W-:Y:S02]  /*0100*/  LOP3.LUT R7, R7, 0xffffff80, RZ, 0xc0, !PT ;  /* 0xffffff8007077812 */ /* 0x000fe400078ec0ff */
[----:B------:R-:W-:Y:S02]  /*0110*/  SHF.L.U32 R11, R8, 0x12, RZ ;  /* 0x00000012080b7819 */ /* 0x000fe400000006ff */
[----:B------:R-:W-:Y:S01]  /*0120*/  LOP3.LUT R5, R4, 0xfffff000, RZ, 0xc0, !PT ;  /* 0xfffff00004057812 */ /* 0x000fe200078ec0ff */
[----:B------:R-:W-:Y:S01]  /*0130*/  IMAD.IADD R7, R6, 0x1, -R7 ;  /* 0x0000000106077824 */ /* 0x000fe200078e0a07 */
[----:B------:R-:W-:Y:S02]  /*0140*/  IADD3 R13, R11, R0, -R9 ;  /* 0x000000000b0d7210 */ /* 0x000fe40007ffe809 */
[----:B------:R-:W-:Y:S01]  /*0150*/  SHF.R.S32.HI R9, RZ, 0x1f, R11 ;  /* 0x0000001fff097819 */ /* 0x000fe2000001140b */
[----:B------:R-:W-:Y:S01]  /*0160*/  IMAD.IADD R6, R0, 0x1, -R5 ;  /* 0x0000000100067824 */ /* 0x000fe200078e0a05 */
[----:B------:R-:W-:-:S02]  /*0170*/  ISETP.GE.AND P0, PT, R7, 0x40, PT ;  /* 0x000000400700780c */ /* 0x000fc40003f06270 */
[----:B------:R-:W-:Y:S01]  /*0180*/  CS2R R4, SRZ ;  /* 0x0000000000047805 */ /* 0x000fe2000001ff00 */
[----:B-1----:R-:W-:-:S04]  /*0190*/  IMAD.WIDE R2, R13, 0x4, R2 ;  /* 0x000000040d027825 */ /* 0x002fc800078e0202 */
[C---:B------:R-:W-:Y:S01]  /*01a0*/  IMAD.SHL.U32 R8, R7.reuse, 0x1000, RZ ;  /* 0x0000100007087824 */ /* 0x040fe200078e00ff */
[----:B------:R-:W-:-:S04]  /*01b0*/  ISETP.GT.AND P1, PT, R7, 0x3f, PT ;  /* 0x0000003f0700780c */ /* 0x000fc80003f24270 */
[----:B------:R-:W-:Y:S01]  /*01c0*/  IADD3 R11, P2, P3, R8, R6, R11 ;  /* 0x00000006080b7210 */ /* 0x000fe20007b5e00b */
[----:B------:R1:W2:Y:S01]  /*01d0*/  @!P0 LDG.E.64 R4, desc[UR4][R2.64] ;  /* 0x0000000402048981 */ /* 0x0002a2000c1e1b00 */
[----:B------:R-:W-:Y:S02]  /*01e0*/  SHF.R.S32.HI R6, RZ, 0x1f, R6 ;  /* 0x0000001fff067819 */ /* 0x000fe40000011406 */
[----:B------:R-:W-:-:S04]  /*01f0*/  SHF.R.S32.HI R8, RZ, 0x1f, R8 ;  /* 0x0000001fff087819 */ /* 0x000fc80000011408 */
[----:B------:R-:W-:Y:S02]  /*0200*/  IADD3.X R6, R8, R6, R9, P2, P3 ;  /* 0x0000000608067210 */ /* 0x000fe400017e6409 */
[C---:B------:R-:W-:Y:S01]  /*0210*/  LEA R10, P2, R11.reuse, UR6, 0x2 ;  /* 0x000000060b0a7c11 */ /* 0x040fe2000f8410ff */
[----:B------:R-:W3:Y:S03]  /*0220*/  LDC.64 R8, c[0x0][0x210] ;  /* 0x00008400ff087b82 */ /* 0x000ee60000000a00 */
[----:B------:R-:W-:Y:S02]  /*0230*/  LEA.HI.X R11, R11, UR7, R6, 0x2, P2 ;  /* 0x000000070b0b7c11 */ /* 0x000fe400090f1406 */
[----:B------:R-:W-:-:S06]  /*0240*/  CS2R R6, SRZ ;  /* 0x0000000000067805 */ /* 0x000fcc000001ff00 */
[----:B------:R-:W4:Y:S01]  /*0250*/  @P1 LDG.E.64 R6, desc[UR4][R10.64+-0x100000] ;  /* 0xf00000040a061981 */ /* 0x000f22000c1e1b00 */
[----:B-1----:R-:W-:Y:S01]  /*0260*/  CS2R R2, SRZ ;  /* 0x0000000000027805 */ /* 0x002fe2000001ff00 */
[----:B---3--:R-:W-:-:S05]  /*0270*/  IMAD.WIDE R8, R13, 0x4, R8 ;  /* 0x000000040d087825 */ /* 0x008fca00078e0208 */
[----:B------:R1:W3:Y:S01]  /*0280*/  @!P0 LDG.E.64 R2, desc[UR4][R8.64] ;  /* 0x0000000408028981 */ /* 0x0002e2000c1e1b00 */
[----:B------:R-:W-:Y:S01]  /*0290*/  HFMA2.MMA R17, -RZ, RZ, 1.625, 0 ;  /* 0x3e800000ff117435 */ /* 0x000fe200000001ff */
[----:B--2---:R-:W-:-:S05]  /*02a0*/  SEL R4, R4, RZ, !P0 ;  /* 0x000000ff04047207 */ /* 0x004fca0004000000 */
[----:B------:R-:W-:-:S04]  /*02b0*/  FADD R12, RZ, -R4 ;  /* 0x80000004ff0c7221 */ /* 0x000fc80000000000 */
[----:B------:R-:W-:-:S05]  /*02c0*/  FMUL R13, R12, 1.4426950216293334961 ;  /* 0x3fb8aa3b0c0d7820 */ /* 0x000fca0000400000 */
[----:B------:R-:W-:Y:S02]  /*02d0*/  FSETP.GEU.AND P2, PT, R13, -126, PT ;  /* 0xc2fc00000d00780b */ /* 0x000fe40003f4e000 */
[----:B------:R-:W-:Y:S02]  /*02e0*/  SEL R5, R5, RZ, !P0 ;  /* 0x000000ff05057207 */ /* 0x000fe40004000000 */
[----:B----4-:R-:W-:Y:S02]  /*02f0*/  SEL R7, R7, RZ, P1 ;  /* 0x000000ff07077207 */ /* 0x010fe40000800000 */
[----:B------:R-:W-:Y:S01]  /*0300*/  SEL R6, R6, RZ, P1 ;  /* 0x000000ff06067207 */ /* 0x000fe20000800000 */
[----:B------:R-:W-:Y:S02]  /*0310*/  FADD R12, RZ, -R5 ;  /* 0x80000005ff0c7221 */ /* 0x000fe40000000000 */
[----:B-1----:R-:W-:Y:S02]  /*0320*/  FADD R8, RZ, -R7 ;  /* 0x80000007ff087221 */ /* 0x002fe40000000000 */
[----:B------:R-:W-:-:S02]  /*0330*/  FADD R10, RZ, -R6 ;  /* 0x80000006ff0a7221 */ /* 0x000fc40000000000 */
[----:B------:R-:W-:Y:S01]  /*0340*/  @!P2 FMUL R13, R13, 0.5 ;  /* 0x3f0000000d0da820 */ /* 0x000fe20000400000 */
[----:B------:R-:W-:Y:S01]  /*0350*/  FMUL R12, R12, 1.4426950216293334961 ;  /* 0x3fb8aa3b0c0c7820 */ /* 0x000fe20000400000 */
[----:B------:R-:W-:Y:S01]  /*0360*/  FMUL R16, R8, 1.4426950216293334961 ;  /* 0x3fb8aa3b08107820 */ /* 0x000fe20000400000 */
[----:B------:R-:W-:Y:S01]  /*0370*/  FMUL R14, R10, 1.4426950216293334961 ;  /* 0x3fb8aa3b0a0e7820 */ /* 0x000fe20000400000 */
[----:B------:R-:W1:Y:S02]  /*0380*/  MUFU.EX2 R8, R13 ;  /* 0x0000000d00087308 */ /* 0x000e640000000800 */
[----:B------:R-:W-:Y:S02]  /*0390*/  FSETP.GEU.AND P4, PT, R12, -126, PT ;  /* 0xc2fc00000c00780b */ /* 0x000fe40003f8e000 */
[----:B------:R-:W-:Y:S02]  /*03a0*/  FSETP.GEU.AND P3, PT, R14, -126, PT ;  /* 0xc2fc00000e00780b */ /* 0x000fe40003f6e000 */
[----:B------:R-:W-:Y:S01]  /*03b0*/  FSETP.GEU.AND P1, PT, R16, -126, PT ;  /* 0xc2fc00001000780b */ /* 0x000fe20003f2e000 */
[----:B-1----:R-:W-:-:S08]  /*03c0*/  @!P2 FMUL R8, R8, R8 ;  /* 0x000000080808a220 */ /* 0x002fd00000400000 */
[----:B------:R-:W-:Y:S02]  /*03d0*/  @!P4 FMUL R12, R12, 0.5 ;  /* 0x3f0000000c0cc820 */ /* 0x000fe40000400000 */
[----:B------:R-:W-:Y:S02]  /*03e0*/  @!P3 FMUL R14, R14, 0.5 ;  /* 0x3f0000000e0eb820 */ /* 0x000fe40000400000 */
[----:B------:R-:W-:Y:S01]  /*03f0*/  @!P1 FMUL R16, R16, 0.5 ;  /* 0x3f00000010109820 */ /* 0x000fe20000400000 */
[----:B------:R-:W1:Y:S01]  /*0400*/  MUFU.EX2 R9, R12 ;  /* 0x0000000c00097308 */ /* 0x000e620000000800 */
[----:B------:R-:W-:-:S07]  /*0410*/  FADD R10, R8, 1 ;  /* 0x3f800000080a7421 */ /* 0x000fce0000000000 */
[----:B------:R-:W2:Y:S08]  /*0420*/  MUFU.EX2 R15, R14 ;  /* 0x0000000e000f7308 */ /* 0x000eb00000000800 */
[----:B------:R-:W4:Y:S01]  /*0430*/  MUFU.EX2 R8, R16 ;  /* 0x0000001000087308 */ /* 0x000f220000000800 */
[----:B-1----:R-:W-:Y:S01]  /*0440*/  @!P4 FMUL R9, R9, R9 ;  /* 0x000000090909c220 */ /* 0x002fe20000400000 */
[----:B------:R-:W-:Y:S01]  /*0450*/  FSETP.GT.AND P2, PT, R10, 8.50705917302346158658e+37, PT ;  /* 0x7e8000000a00780b */ /* 0x000fe20003f44000 */
[----:B--2---:R-:W-:-:S02]  /*0460*/  @!P3 FMUL R15, R15, R15 ;  /* 0x0000000f0f0fb220 */ /* 0x004fc40000400000 */
[----:B------:R-:W-:Y:S02]  /*0470*/  FADD R11, R9, 1 ;  /* 0x3f800000090b7421 */ /* 0x000fe40000000000 */
[----:B------:R-:W-:Y:S01]  /*0480*/  FADD R15, R15, 1 ;  /* 0x3f8000000f0f7421 */ /* 0x000fe20000000000 */
[----:B----4-:R-:W-:-:S04]  /*0490*/  @!P1 FMUL R8, R8, R8 ;  /* 0x0000000808089220 */ /* 0x010fc80000400000 */
[----:B------:R-:W-:Y:S01]  /*04a0*/  FADD R12, R8, 1 ;  /* 0x3f800000080c7421 */ /* 0x000fe20000000000 */
[----:B------:R-:W-:Y:S02]  /*04b0*/  FSETP.GT.AND P3, PT, R11, 8.50705917302346158658e+37, PT ;  /* 0x7e8000000b00780b */ /* 0x000fe40003f64000 */
[----:B------:R-:W-:Y:S01]  /*04c0*/  @P2 FMUL R10, R10, 0.25 ;  /* 0x3e8000000a0a2820 */ /* 0x000fe20000400000 */
[----:B------:R-:W-:Y:S01]  /*04d0*/  FSETP.GT.AND P1, PT, R15, 8.50705917302346158658e+37, PT ;  /* 0x7e8000000f00780b */ /* 0x000fe20003f24000 */
[----:B------:R-:W1:Y:S01]  /*04e0*/  LDC.64 R8, c[0x0][0x228] ;  /* 0x00008a00ff087b82 */ /* 0x000e620000000a00 */
[----:B------:R-:W-:-:S03]  /*04f0*/  FSETP.GT.AND P4, PT, R12, 8.50705917302346158658e+37, PT ;  /* 0x7e8000000c00780b */ /* 0x000fc60003f84000 */
[----:B------:R-:W2:Y:S05]  /*0500*/  MUFU.RCP R10, R10 ;  /* 0x0000000a000a7308 */ /* 0x000eaa0000001000 */
[----:B------:R-:W-:-:S03]  /*0510*/  @P3 FMUL R11, R11, 0.25 ;  /* 0x3e8000000b0b3820 */ /* 0x000fc60000400000 */
[----:B------:R-:W-:Y:S02]  /*0520*/  @P1 FMUL R15, R15, 0.25 ;  /* 0x3e8000000f0f1820 */ /* 0x000fe40000400000 */
[----:B------:R-:W-:Y:S01]  /*0530*/  @P4 FMUL R12, R12, 0.25 ;  /* 0x3e8000000c0c4820 */ /* 0x000fe20000400000 */
[----:B------:R-:W4:Y:S01]  /*0540*/  MUFU.RCP R11, R11 ;  /* 0x0000000b000b7308 */ /* 0x000f220000001000 */
[----:B------:R-:W-:-:S07]  /*0550*/  FSEL R13, R17, 1, P2 ;  /* 0x3f800000110d7808 */ /* 0x000fce0001000000 */
[----:B------:R-:W5:Y:S08]  /*0560*/  MUFU.RCP R15, R15 ;  /* 0x0000000f000f7308 */ /* 0x000f700000001000 */
[----:B------:R-:W1:Y:S01]  /*0570*/  MUFU.RCP R12, R12 ;  /* 0x0000000c000c7308 */ /* 0x000e620000001000 */
[----:B--2---:R-:W-:Y:S01]  /*0580*/  FMUL R13, R10, R13 ;  /* 0x0000000d0a0d7220 */ /* 0x004fe20000400000 */
[----:B------:R-:W-:-:S02]  /*0590*/  FSEL R10, R17, 1, P3 ;  /* 0x3f800000110a7808 */ /* 0x000fc40001800000 */
[C---:B------:R-:W-:Y:S02]  /*05a0*/  FSEL R14, R17.reuse, 1, P1 ;  /* 0x3f800000110e7808 */ /* 0x040fe40000800000 */
[----:B------:R-:W-:Y:S01]  /*05b0*/  FSEL R17, R17, 1, P4 ;  /* 0x3f80000011117808 */ /* 0x000fe20002000000 */
[----:B----4-:R-:W-:Y:S01]  /*05c0*/  FMUL R10, R11, R10 ;  /* 0x0000000a0b0a7220 */ /* 0x010fe20000400000 */
[----:B---3--:R-:W-:Y:S02]  /*05d0*/  SEL R19, R2, RZ, !P0 ;  /* 0x000000ff02137207 */ /* 0x008fe40004000000 */
[----:B------:R-:W-:Y:S01]  /*05e0*/  SEL R16, R3, RZ, !P0 ;  /* 0x000000ff03107207 */ /* 0x000fe20004000000 */
[----:B-----5:R-:W-:Y:S01]  /*05f0*/  FMUL R15, R15, R14 ;  /* 0x0000000e0f0f7220 */ /* 0x020fe20000400000 */
[----:B01----:R-:W-:Y:S01]  /*0600*/  FMUL R2, R12, R17 ;  /* 0x000000110c027220 */ /* 0x003fe20000400000 */
[----:B------:R-:W-:Y:S02]  /*0610*/  FFMA R4, R4, R13, R19 ;  /* 0x0000000d04047223 */ /* 0x000fe40000000013 */
[----:B------:R-:W-:Y:S01]  /*0620*/  FFMA R5, R5, R10, R16 ;  /* 0x0000000a05057223 */ /* 0x000fe20000000010 */
[----:B------:R-:W-:-:S04]  /*0630*/  IMAD.WIDE R8, R0, 0x4, R8 ;  /* 0x0000000400087825 */ /* 0x000fc800078e0208 */
[----:B------:R-:W-:Y:S01]  /*0640*/  @P0 FMUL R4, R6, R15 ;  /* 0x0000000f06040220 */ /* 0x000fe20000400000 */
[----:B------:R-:W-:-:S05]  /*0650*/  @P0 FMUL R5, R7, R2 ;  /* 0x0000000207050220 */ /* 0x000fca0000400000 */
[----:B------:R-:W-:Y:S01]  /*0660*/  STG.E.64 desc[UR4][R8.64], R4 ;  /* 0x0000000408007986 */ /* 0x000fe2000c101b04 */
[----:B------:R-:W-:Y:S05]  /*0670*/  EXIT ;  /* 0x000000000000794d */ /* 0x000fea0003800000 */
.L_x_0:
[----:B------:R-:W-:-:S00]  /*0680*/  BRA `(.L_x_0) ;  /* 0xfffffffc00fc7947 */ /* 0x000fc0000383ffff */
[----:B------:R-:W-:-:S00]  /*0690*/  NOP ;  /* 0x0000000000007918 */ /* 0x000fc00000000000 */
        /* <DEDUP_REMOVED lines=14> */
.L_x_1:


//--------------------- .nv.constant0.triton_poi_fused_cat_2 --------------------------
	.section	.nv.constant0.triton_poi_fused_cat_2,"a",@progbits
	.sectionflags	@""
	.align	4
.nv.constant0.triton_poi_fused_cat_2:
	.zero		564
